//
// Generated by NVIDIA NVVM Compiler
//
// Compiler Build ID: CL-36424714
// Cuda compilation tools, release 13.0, V13.0.88
// Based on NVVM 20.0.0
//

.version 9.0
.target sm_100
.address_size 64

	// .globl	_Z15processBackwardPii

.visible .entry _Z15processBackwardPii(
	.param .u64 .ptr .align 1 _Z15processBackwardPii_param_0,
	.param .u32 _Z15processBackwardPii_param_1
)
{
	.reg .pred 	%p<3>;
	.reg .b32 	%r<15>;
	.reg .b64 	%rd<5>;

	ld.param.u64 	%rd2, [_Z15processBackwardPii_param_0];
	ld.param.u32 	%r6, [_Z15processBackwardPii_param_1];
	mov.u32 	%r7, %ctaid.x;
	mov.u32 	%r1, %ntid.x;
	mov.u32 	%r8, %tid.x;
	mad.lo.s32 	%r9, %r7, %r1, %r8;
	not.b32 	%r10, %r9;
	add.s32 	%r14, %r6, %r10;
	setp.lt.s32 	%p1, %r14, 0;
	@%p1 bra 	$L__BB0_3;
	mov.u32 	%r11, %nctaid.x;
	mul.lo.s32 	%r3, %r1, %r11;
	cvta.to.global.u64 	%rd1, %rd2;
$L__BB0_2:
	mul.wide.u32 	%rd3, %r14, 4;
	add.s64 	%rd4, %rd1, %rd3;
	ld.global.u32 	%r12, [%rd4];
	shl.b32 	%r13, %r12, 1;
	st.global.u32 	[%rd4], %r13;
	sub.s32 	%r14, %r14, %r3;
	setp.gt.s32 	%p2, %r14, -1;
	@%p2 bra 	$L__BB0_2;
$L__BB0_3:
	ret;

}


// ===== COMPILED SASS (sm_100) =====

	.target	sm_100

	.elftype	@"ET_EXEC"


//--------------------- .note.nv.tkinfo           --------------------------
	.section	.note.nv.tkinfo,"",@"SHT_NOTE"
	.sectionflags	@"SHF_NOTE_NV_TKINFO"
	.tkinfo
        /*0018*/ 	.word	0x00000002
        /*0030*/ 	.string	""
        /*0030*/ 	.string	"ptxas"
        /*0030*/ 	.string	"Cuda compilation tools, release 13.0, V13.0.88"
        /*0030*/ 	.string	"Build cuda_13.0.r13.0/compiler.36424714_0"
        /*0030*/ 	.string	"-arch sm_100 -m 64 "



//--------------------- .note.nv.cuinfo           --------------------------
	.section	.note.nv.cuinfo,"",@"SHT_NOTE"
	.sectionflags	@"SHF_NOTE_NV_CUINFO"
        /*0018*/ 	.short	0x0002
        /*001a*/ 	.short	0x0064
        /*001c*/ 	.short	0x0082
	.zero		2


//--------------------- .nv.info                  --------------------------
	.section	.nv.info,"",@"SHT_CUDA_INFO"
	.align	4


	//----- nvinfo : EIATTR_REGCOUNT
	.align		4
        /*0000*/ 	.byte	0x04, 0x2f
        /*0002*/ 	.short	(.L_1 - .L_0)
	.align		4
.L_0:
        /*0004*/ 	.word	index@(_Z15processBackwardPii)
        /*0008*/ 	.word	0x0000000c


	//----- nvinfo : EIATTR_FRAME_SIZE
	.align		4
.L_1:
        /*000c*/ 	.byte	0x04, 0x11
        /*000e*/ 	.short	(.L_3 - .L_2)
	.align		4
.L_2:
        /*0010*/ 	.word	index@(_Z15processBackwardPii)
        /*0014*/ 	.word	0x00000000


	//----- nvinfo : EIATTR_MIN_STACK_SIZE
	.align		4
.L_3:
        /*0018*/ 	.byte	0x04, 0x12
        /*001a*/ 	.short	(.L_5 - .L_4)
	.align		4
.L_4:
        /*001c*/ 	.word	index@(_Z15processBackwardPii)
        /*0020*/ 	.word	0x00000000
.L_5:


//--------------------- .nv.compat                --------------------------
	.section	.nv.compat,"",@"SHT_CUDA_COMPAT_INFO"
	.align	4
        /*0000*/ 	.byte	0x02, 0x09, 0x00, 0x00, 0x02, 0x02, 0x01, 0x00, 0x02, 0x05, 0x05, 0x00, 0x03, 0x07, 0x01, 0x01
        /*0010*/ 	.byte	0x02, 0x03, 0x00, 0x00, 0x02, 0x06, 0x01, 0x00, 0x04, 0x0b, 0x08, 0x00, 0x09, 0x00, 0x00, 0x00
        /*0020*/ 	.byte	0x00, 0x00, 0x00, 0x00


//--------------------- .nv.info._Z15processBackwardPii --------------------------
	.section	.nv.info._Z15processBackwardPii,"",@"SHT_CUDA_INFO"
	.sectionflags	@""
	.align	4


	//----- nvinfo : EIATTR_CUDA_API_VERSION
	.align		4
        /*0000*/ 	.byte	0x04, 0x37
        /*0002*/ 	.short	(.L_7 - .L_6)
.L_6:
        /*0004*/ 	.word	0x00000082


	//----- nvinfo : EIATTR_KPARAM_INFO
	.align		4
.L_7:
        /*0008*/ 	.byte	0x04, 0x17
        /*000a*/ 	.short	(.L_9 - .L_8)
.L_8:
        /*000c*/ 	.word	0x00000000
        /*0010*/ 	.short	0x0001
        /*0012*/ 	.short	0x0008
        /*0014*/ 	.byte	0x00, 0xf0, 0x11, 0x00


	//----- nvinfo : EIATTR_KPARAM_INFO
	.align		4
.L_9:
        /*0018*/ 	.byte	0x04, 0x17
        /*001a*/ 	.short	(.L_11 - .L_10)
.L_10:
        /*001c*/ 	.word	0x00000000
        /*0020*/ 	.short	0x0000
        /*0022*/ 	.short	0x0000
        /*0024*/ 	.byte	0x00, 0xf5, 0x21, 0x00


	//----- nvinfo : EIATTR_SPARSE_MMA_MASK
	.align		4
.L_11:
        /*0028*/ 	.byte	0x03, 0x50
        /*002a*/ 	.short	0x0000


	//----- nvinfo : EIATTR_MAXREG_COUNT
	.align		4
        /*002c*/ 	.byte	0x03, 0x1b
        /*002e*/ 	.short	0x00ff


	//----- nvinfo : EIATTR_MERCURY_ISA_VERSION
	.align		4
        /*0030*/ 	.byte	0x03, 0x5f
        /*0032*/ 	.short	0x0101


	//----- nvinfo : EIATTR_VRC_CTA_INIT_COUNT
	.align		4
        /*0034*/ 	.byte	0x02, 0x4a
	.zero		1
	.zero		1


	//----- nvinfo : EIATTR_EXIT_INSTR_OFFSETS
	.align		4
        /*0038*/ 	.byte	0x04, 0x1c
        /*003a*/ 	.short	(.L_13 - .L_12)


	//   ....[0]....
.L_12:
        /*003c*/ 	.word	0x00000090


	//   ....[1]....
        /*0040*/ 	.word	0x00000150


	//----- nvinfo : EIATTR_CRS_STACK_SIZE
	.align		4
.L_13:
        /*0044*/ 	.byte	0x04, 0x1e
        /*0046*/ 	.short	(.L_15 - .L_14)
.L_14:
        /*0048*/ 	.word	0x00000000


	//----- nvinfo : EIATTR_CBANK_PARAM_SIZE
	.align		4
.L_15:
        /*004c*/ 	.byte	0x03, 0x19
        /*004e*/ 	.short	0x000c


	//----- nvinfo : EIATTR_PARAM_CBANK
	.align		4
        /*0050*/ 	.byte	0x04, 0x0a
        /*0052*/ 	.short	(.L_17 - .L_16)
	.align		4
.L_16:
        /*0054*/ 	.word	index@(.nv.constant0._Z15processBackwardPii)
        /*0058*/ 	.short	0x0380
        /*005a*/ 	.short	0x000c


	//----- nvinfo : EIATTR_SW_WAR
	.align		4
.L_17:
        /*005c*/ 	.byte	0x04, 0x36
        /*005e*/ 	.short	(.L_19 - .L_18)
.L_18:
        /*0060*/ 	.word	0x00000008
.L_19:


//--------------------- .nv.callgraph             --------------------------
	.section	.nv.callgraph,"",@"SHT_CUDA_CALLGRAPH"
	.align	4
	.sectionentsize	8
	.align		4
        /*0000*/ 	.word	0x00000000
	.align		4
        /*0004*/ 	.word	0xffffffff
	.align		4
        /*0008*/ 	.word	0x00000000
	.align		4
        /*000c*/ 	.word	0xfffffffe
	.align		4
        /*0010*/ 	.word	0x00000000
	.align		4
        /*0014*/ 	.word	0xfffffffd
	.align		4
        /*0018*/ 	.word	0x00000000
	.align		4
        /*001c*/ 	.word	0xfffffffc


//--------------------- .text._Z15processBackwardPii --------------------------
	.section	.text._Z15processBackwardPii,"ax",@progbits
	.align	128
        .global         _Z15processBackwardPii
        .type           _Z15processBackwardPii,@function
        .size           _Z15processBackwardPii,(.L_x_2 - _Z15processBackwardPii)
        .other          _Z15processBackwardPii,@"STO_CUDA_ENTRY STV_DEFAULT"
_Z15processBackwardPii:
.text._Z15processBackwardPii:
[----:B------:R-:W-:Y:S01]  /*0000*/  LDC R1, c[0x0][0x37c] ;  /* 0x0000df00ff017b82 */ /* 0x000fe20000000800 */
[----:B------:R-:W0:Y:S07]  /*0010*/  S2R R0, SR_TID.X ;  /* 0x0000000000007919 */ /* 0x000e2e0000002100 */
[----:B------:R-:W0:Y:S01]  /*0020*/  S2UR UR4, SR_CTAID.X ;  /* 0x00000000000479c3 */ /* 0x000e220000002500 */
[----:B------:R-:W1:Y:S07]  /*0030*/  LDCU UR5, c[0x0][0x388] ;  /* 0x00007100ff0577ac */ /* 0x000e6e0008000800 */
[----:B------:R-:W0:Y:S02]  /*0040*/  LDC R7, c[0x0][0x360] ;  /* 0x0000d800ff077b82 */ /* 0x000e240000000800 */
[----:B0-----:R-:W-:-:S05]  /*0050*/  IMAD R0, R7, UR4, R0 ;  /* 0x0000000407007c24 */ /* 0x001fca000f8e0200 */
[----:B------:R-:W-:-:S04]  /*0060*/  LOP3.LUT R0, RZ, R0, RZ, 0x33, !PT ;  /* 0x00000000ff007212 */ /* 0x000fc800078e33ff */
[----:B-1----:R-:W-:-:S04]  /*0070*/  IADD3 R0, PT, PT, R0, UR5, RZ ;  /* 0x0000000500007c10 */ /* 0x002fc8000fffe0ff */
[----:B------:R-:W-:-:S13]  /*0080*/  ISETP.GE.AND P0, PT, R0, RZ, PT ;  /* 0x000000ff0000720c */ /* 0x000fda0003f06270 */
[----:B------:R-:W-:Y:S05]  /*0090*/  @!P0 EXIT ;  /* 0x000000000000894d */ /* 0x000fea0003800000 */
[----:B------:R-:W0:Y:S01]  /*00a0*/  LDC.64 R4, c[0x0][0x380] ;  /* 0x0000e000ff047b82 */ /* 0x000e220000000a00 */
[----:B------:R-:W1:Y:S01]  /*00b0*/  LDCU UR4, c[0x0][0x370] ;  /* 0x00006e00ff0477ac */ /* 0x000e620008000800 */
[----:B------:R-:W2:Y:S01]  /*00c0*/  LDCU.64 UR6, c[0x0][0x358] ;  /* 0x00006b00ff0677ac */ /* 0x000ea20008000a00 */
[----:B-1----:R-:W-:-:S07]  /*00d0*/  IMAD R7, R7, UR4, RZ ;  /* 0x0000000407077c24 */ /* 0x002fce000f8e02ff */
.L_x_0:
[----:B01----:R-:W-:-:S05]  /*00e0*/  IMAD.WIDE.U32 R2, R0, 0x4, R4 ;  /* 0x0000000400027825 */ /* 0x003fca00078e0004 */
[----:B--2---:R-:W2:Y:S01]  /*00f0*/  LDG.E R6, desc[UR6][R2.64] ;  /* 0x0000000602067981 */ /* 0x004ea2000c1e1900 */
[----:B------:R-:W-:-:S04]  /*0100*/  IADD3 R0, PT, PT, -R7, R0, RZ ;  /* 0x0000000007007210 */ /* 0x000fc80007ffe1ff */
[----:B------:R-:W-:Y:S02]  /*0110*/  ISETP.GT.AND P0, PT, R0, -0x1, PT ;  /* 0xffffffff0000780c */ /* 0x000fe40003f04270 */
[----:B--2---:R-:W-:-:S05]  /*0120*/  SHF.L.U32 R9, R6, 0x1, RZ ;  /* 0x0000000106097819 */ /* 0x004fca00000006ff */
[----:B------:R1:W-:Y:S06]  /*0130*/  STG.E desc[UR6][R2.64], R9 ;  /* 0x0000000902007986 */ /* 0x0003ec000c101906 */
[----:B------:R-:W-:Y:S05]  /*0140*/  @P0 BRA `(.L_x_0) ;  /* 0xfffffffc00e40947 */ /* 0x000fea000383ffff */
[----:B------:R-:W-:Y:S05]  /*0150*/  EXIT ;  /* 0x000000000000794d */ /* 0x000fea0003800000 */
.L_x_1:
[----:B------:R-:W-:-:S00]  /*0160*/  BRA `(.L_x_1) ;  /* 0xfffffffc00fc7947 */ /* 0x000fc0000383ffff */
[----:B------:R-:W-:-:S00]  /*0170*/  NOP ;  /* 0x0000000000007918 */ /* 0x000fc00000000000 */
        /* <DEDUP_REMOVED lines=8> */
.L_x_2:


//--------------------- .nv.shared.reserved.0     --------------------------
	.section	.nv.shared.reserved.0,"aw",@nobits
	.weak		__nv_reservedSMEM_offset_0_alias
	.size		__nv_reservedSMEM_offset_0_alias, 0, 64
	.other		__nv_reservedSMEM_offset_0_alias,@"STO_CUDA_RESERVED_SHARED STV_DEFAULT"
__nv_reservedSMEM_offset_0_alias:
	.zero		0
	.zero		64


//--------------------- .nv.constant0._Z15processBackwardPii --------------------------
	.section	.nv.constant0._Z15processBackwardPii,"a",@progbits
	.sectionflags	@""
	.align	4
.nv.constant0._Z15processBackwardPii:
	.zero		908


//--------------------- SYMBOLS --------------------------

	.type		.nv.reservedSmem.offset0,@object
	.size		.nv.reservedSmem.offset0,0x4
